	.headerflags	@"EF_CUDA_TEXMODE_UNIFIED EF_CUDA_64BIT_ADDRESS EF_CUDA_ACCELERATORS EF_CUDA_SM90 EF_CUDA_VIRTUAL_SM(EF_CUDA_SM90)"
	.elftype	@"ET_EXEC"


//--------------------- .nv.info                  --------------------------
	.section	.nv.info,"",@"SHT_CUDA_INFO"
	.align	4


	//----- nvinfo : EIATTR_REGCOUNT
	.align		4
        /*0000*/ 	.byte	0x04, 0x2f
        /*0002*/ 	.short	(.L_1 - .L_0)
	.align		4
.L_0:
        /*0004*/ 	.word	index@(triton_poi_fused_sum_7)
        /*0008*/ 	.word	0x0000001c


	//----- nvinfo : EIATTR_MIN_STACK_SIZE
	.align		4
.L_1:
        /*000c*/ 	.byte	0x04, 0x12
        /*000e*/ 	.short	(.L_3 - .L_2)
	.align		4
.L_2:
        /*0010*/ 	.word	index@(triton_poi_fused_sum_7)
        /*0014*/ 	.word	0x00000000


	//----- nvinfo : EIATTR_FRAME_SIZE
	.align		4
.L_3:
        /*0018*/ 	.byte	0x04, 0x11
        /*001a*/ 	.short	(.L_5 - .L_4)
	.align		4
.L_4:
        /*001c*/ 	.word	index@(triton_poi_fused_sum_7)
        /*0020*/ 	.word	0x00000000


	//----- nvinfo : EIATTR_MIN_STACK_SIZE
	.align		4
.L_5:
        /*0024*/ 	.byte	0x04, 0x12
        /*0026*/ 	.short	(.L_7 - .L_6)
	.align		4
.L_6:
        /*0028*/ 	.word	index@(triton_poi_fused_sum_7)
        /*002c*/ 	.word	0x00000000
.L_7:


//--------------------- .nv.info.triton_poi_fused_sum_7 --------------------------
	.section	.nv.info.triton_poi_fused_sum_7,"",@"SHT_CUDA_INFO"
	.sectionflags	@""
	.align	4


	//----- nvinfo : EIATTR_CUDA_API_VERSION
	.align		4
        /*0000*/ 	.byte	0x04, 0x37
        /*0002*/ 	.short	(.L_9 - .L_8)
.L_8:
        /*0004*/ 	.word	0x0000007c


	//----- nvinfo : EIATTR_KPARAM_INFO
	.align		4
.L_9:
        /*0008*/ 	.byte	0x04, 0x17
        /*000a*/ 	.short	(.L_11 - .L_10)
.L_10:
        /*000c*/ 	.word	0x00000000
        /*0010*/ 	.short	0x0003
        /*0012*/ 	.short	0x0018
        /*0014*/ 	.byte	0x00, 0xf0, 0x11, 0x00


	//----- nvinfo : EIATTR_KPARAM_INFO
	.align		4
.L_11:
        /*0018*/ 	.byte	0x04, 0x17
        /*001a*/ 	.short	(.L_13 - .L_12)
.L_12:
        /*001c*/ 	.word	0x00000000
        /*0020*/ 	.short	0x0002
        /*0022*/ 	.short	0x0010
        /*0024*/ 	.byte	0x00, 0xf4, 0x21, 0x00


	//----- nvinfo : EIATTR_KPARAM_INFO
	.align		4
.L_13:
        /*0028*/ 	.byte	0x04, 0x17
        /*002a*/ 	.short	(.L_15 - .L_14)
.L_14:
        /*002c*/ 	.word	0x00000000
        /*0030*/ 	.short	0x0001
        /*0032*/ 	.short	0x0008
        /*0034*/ 	.byte	0x00, 0xf4, 0x21, 0x00


	//----- nvinfo : EIATTR_KPARAM_INFO
	.align		4
.L_15:
        /*0038*/ 	.byte	0x04, 0x17
        /*003a*/ 	.short	(.L_17 - .L_16)
.L_16:
        /*003c*/ 	.word	0x00000000
        /*0040*/ 	.short	0x0000
        /*0042*/ 	.short	0x0000
        /*0044*/ 	.byte	0x00, 0xf4, 0x21, 0x00


	//----- nvinfo : EIATTR_SPARSE_MMA_MASK
	.align		4
.L_17:
        /*0048*/ 	.byte	0x03, 0x50
        /*004a*/ 	.short	0x0000


	//----- nvinfo : EIATTR_MAXREG_COUNT
	.align		4
        /*004c*/ 	.byte	0x03, 0x1b
        /*004e*/ 	.short	0x00ff


	//----- nvinfo : EIATTR_EXIT_INSTR_OFFSETS
	.align		4
        /*0050*/ 	.byte	0x04, 0x1c
        /*0052*/ 	.short	(.L_19 - .L_18)


	//   ....[0]....
.L_18:
        /*0054*/ 	.word	0x00000300


	//   ....[1]....
        /*0058*/ 	.word	0x00000320


	//----- nvinfo : EIATTR_REQNTID
	.align		4
.L_19:
        /*005c*/ 	.byte	0x04, 0x10
        /*005e*/ 	.short	(.L_21 - .L_20)
.L_20:
        /*0060*/ 	.word	0x00000020
        /*0064*/ 	.word	0x00000001
        /*0068*/ 	.word	0x00000001


	//----- nvinfo : EIATTR_CBANK_PARAM_SIZE
	.align		4
.L_21:
        /*006c*/ 	.byte	0x03, 0x19
        /*006e*/ 	.short	0x001c


	//----- nvinfo : EIATTR_PARAM_CBANK
	.align		4
        /*0070*/ 	.byte	0x04, 0x0a
        /*0072*/ 	.short	(.L_23 - .L_22)
	.align		4
.L_22:
        /*0074*/ 	.word	index@(.nv.constant0.triton_poi_fused_sum_7)
        /*0078*/ 	.short	0x0210
        /*007a*/ 	.short	0x001c


	//----- nvinfo : EIATTR_SW_WAR
	.align		4
.L_23:
        /*007c*/ 	.byte	0x04, 0x36
        /*007e*/ 	.short	(.L_25 - .L_24)
.L_24:
        /*0080*/ 	.word	0x00000008
.L_25:


//--------------------- .nv.callgraph             --------------------------
	.section	.nv.callgraph,"",@"SHT_CUDA_CALLGRAPH"
	.align	4
	.sectionentsize	8
	.align		4
        /*0000*/ 	.word	0x00000000
	.align		4
        /*0004*/ 	.word	0xffffffff
	.align		4
        /*0008*/ 	.word	0x00000000
	.align		4
        /*000c*/ 	.word	0xfffffffe
	.align		4
        /*0010*/ 	.word	0x00000000
	.align		4
        /*0014*/ 	.word	0xfffffffd
	.align		4
        /*0018*/ 	.word	0x00000000
	.align		4
        /*001c*/ 	.word	0xfffffffc


//--------------------- .text.triton_poi_fused_sum_7 --------------------------
	.section	.text.triton_poi_fused_sum_7,"ax",@progbits
	.align	128
        .global         triton_poi_fused_sum_7
        .type           triton_poi_fused_sum_7,@function
        .size           triton_poi_fused_sum_7,(.L_x_1 - triton_poi_fused_sum_7)
        .other          triton_poi_fused_sum_7,@"STO_CUDA_ENTRY STV_DEFAULT"
triton_poi_fused_sum_7:
.text.triton_poi_fused_sum_7:
[----:B------:R-:W0:Y:S02]  /*0000*/  LDC R1, c[0x0][0x28] ;  /* 0x00000a00ff017b82 */ /* 0x000e240000000800 */
[----:B------:R-:W1:Y:S01]  /*0010*/  S2R R0, SR_TID.X ;  /* 0x0000000000007919 */ /* 0x000e620000002100 */
[----:B------:R-:W2:Y:S01]  /*0020*/  LDC.64 R2, c[0x0][0x210] ;  /* 0x00008400ff027b82 */ /* 0x000ea20000000a00 */
[----:B------:R-:W-:Y:S01]  /*0030*/  CS2R R14, SRZ ;  /* 0x00000000000e7805 */ /* 0x000fe2000001ff00 */
[----:B------:R-:W-:Y:S01]  /*0040*/  IMAD.MOV.U32 R8, RZ, RZ, RZ ;  /* 0x000000ffff087224 */ /* 0x000fe200078e00ff */
[----:B------:R-:W3:Y:S01]  /*0050*/  S2R R9, SR_CTAID.X ;  /* 0x0000000000097919 */ /* 0x000ee20000002500 */
[----:B------:R-:W-:Y:S01]  /*0060*/  CS2R R16, SRZ ;  /* 0x0000000000107805 */ /* 0x000fe2000001ff00 */
[----:B------:R-:W-:Y:S01]  /*0070*/  ULDC.64 UR4, c[0x0][0x208] ;  /* 0x0000820000047ab9 */ /* 0x000fe20000000a00 */
[----:B------:R-:W-:Y:S02]  /*0080*/  CS2R R10, SRZ ;  /* 0x00000000000a7805 */ /* 0x000fe4000001ff00 */
[----:B------:R-:W-:Y:S01]  /*0090*/  CS2R R12, SRZ ;  /* 0x00000000000c7805 */ /* 0x000fe2000001ff00 */
[----:B------:R-:W4:Y:S01]  /*00a0*/  LDC.64 R4, c[0x0][0x218] ;  /* 0x00008600ff047b82 */ /* 0x000f220000000a00 */
[----:B------:R-:W-:-:S02]  /*00b0*/  MOV R19, RZ ;  /* 0x000000ff00137202 */ /* 0x000fc40000000f00 */
[----:B------:R-:W-:Y:S01]  /*00c0*/  CS2R R20, SRZ ;  /* 0x0000000000147805 */ /* 0x000fe2000001ff00 */
[----:B------:R-:W-:Y:S01]  /*00d0*/  IMAD.MOV.U32 R23, RZ, RZ, RZ ;  /* 0x000000ffff177224 */ /* 0x000fe200078e00ff */
[----:B-1----:R-:W-:-:S04]  /*00e0*/  SHF.L.U32 R0, R0, 0x1, RZ ;  /* 0x0000000100007819 */ /* 0x002fc800000006ff */
[----:B------:R-:W-:-:S04]  /*00f0*/  LOP3.LUT R0, R0, 0x3e, RZ, 0xc0, !PT ;  /* 0x0000003e00007812 */ /* 0x000fc800078ec0ff */
[----:B---3--:R-:W-:-:S04]  /*0100*/  LEA R9, R9, R0, 0x6 ;  /* 0x0000000009097211 */ /* 0x008fc800078e30ff */
[----:B------:R-:W-:Y:S02]  /*0110*/  SHF.R.S32.HI R0, RZ, 0x1f, R9 ;  /* 0x0000001fff007819 */ /* 0x000fe40000011409 */
[----:B------:R-:W-:Y:S02]  /*0120*/  ISETP.GE.AND P0, PT, R9, 0x40, PT ;  /* 0x000000400900780c */ /* 0x000fe40003f06270 */
[----:B------:R-:W-:-:S04]  /*0130*/  LEA.HI R0, R0, R9, RZ, 0x2 ;  /* 0x0000000900007211 */ /* 0x000fc800078f10ff */
[----:B------:R-:W-:-:S05]  /*0140*/  LOP3.LUT R0, R0, 0xfffffffc, RZ, 0xc0, !PT ;  /* 0xfffffffc00007812 */ /* 0x000fca00078ec0ff */
[----:B------:R-:W-:Y:S02]  /*0150*/  IMAD.IADD R7, R9, 0x1, -R0 ;  /* 0x0000000109077824 */ /* 0x000fe400078e0a00 */
[----:B--2---:R-:W-:Y:S01]  /*0160*/  IMAD.WIDE R2, R0, 0x4, R2 ;  /* 0x0000000400027825 */ /* 0x004fe200078e0202 */
[----:B------:R-:W-:-:S03]  /*0170*/  HFMA2.MMA R0, -RZ, RZ, 0, 0 ;  /* 0x00000000ff007435 */ /* 0x000fc600000001ff */
[----:B----4-:R-:W-:Y:S01]  /*0180*/  IMAD.WIDE R4, R7, 0x4, R4 ;  /* 0x0000000407047825 */ /* 0x010fe200078e0204 */
[----:B------:R-:W2:Y:S01]  /*0190*/  @!P0 LDG.E.EL R15, desc[UR4][R2.64+0x4] ;  /* 0x00000404020f8981 */ /* 0x000ea2000c2e1900 */
[----:B------:R-:W-:Y:S01]  /*01a0*/  CS2R R24, SRZ ;  /* 0x0000000000187805 */ /* 0x000fe2000001ff00 */
[----:B------:R-:W1:Y:S02]  /*01b0*/  LDC.64 R6, c[0x0][0x220] ;  /* 0x00008800ff067b82 */ /* 0x000e640000000a00 */
[----:B------:R-:W2:Y:S04]  /*01c0*/  @!P0 LDG.E.EL.64 R16, desc[UR4][R4.64+0x10] ;  /* 0x0000100404108981 */ /* 0x000ea8000c2e1b00 */
[----:B------:R-:W3:Y:S04]  /*01d0*/  @!P0 LDG.E.EL R8, desc[UR4][R2.64+0x4] ;  /* 0x0000040402088981 */ /* 0x000ee8000c2e1900 */
[----:B------:R-:W4:Y:S04]  /*01e0*/  @!P0 LDG.E.EL R11, desc[UR4][R2.64] ;  /* 0x00000004020b8981 */ /* 0x000f28000c2e1900 */
[----:B------:R-:W4:Y:S04]  /*01f0*/  @!P0 LDG.E.EL.64 R12, desc[UR4][R4.64] ;  /* 0x00000004040c8981 */ /* 0x000f28000c2e1b00 */
[----:B------:R-:W5:Y:S04]  /*0200*/  @!P0 LDG.E.EL R0, desc[UR4][R2.64] ;  /* 0x0000000402008981 */ /* 0x000f68000c2e1900 */
[----:B------:R-:W5:Y:S04]  /*0210*/  @!P0 LDG.E.EL R19, desc[UR4][R2.64+0x8] ;  /* 0x0000080402138981 */ /* 0x000f68000c2e1900 */
[----:B------:R-:W5:Y:S04]  /*0220*/  @!P0 LDG.E.EL.64 R20, desc[UR4][R4.64+0x20] ;  /* 0x0000200404148981 */ /* 0x000f68000c2e1b00 */
[----:B------:R-:W5:Y:S04]  /*0230*/  @!P0 LDG.E.EL R10, desc[UR4][R2.64+0x8] ;  /* 0x00000804020a8981 */ /* 0x000f68000c2e1900 */
[----:B------:R-:W5:Y:S04]  /*0240*/  @!P0 LDG.E.EL.64 R24, desc[UR4][R4.64+0x30] ;  /* 0x0000300404188981 */ /* 0x000f68000c2e1b00 */
[----:B------:R-:W5:Y:S04]  /*0250*/  @!P0 LDG.E.EL R23, desc[UR4][R2.64+0xc] ;  /* 0x00000c0402178981 */ /* 0x000f68000c2e1900 */
[----:B------:R-:W5:Y:S01]  /*0260*/  @!P0 LDG.E.EL R14, desc[UR4][R2.64+0xc] ;  /* 0x00000c04020e8981 */ /* 0x000f62000c2e1900 */
[----:B-1----:R-:W-:-:S04]  /*0270*/  IMAD.WIDE R6, R9, 0x4, R6 ;  /* 0x0000000409067825 */ /* 0x002fc800078e0206 */
[----:B--2---:R-:W-:Y:S01]  /*0280*/  FMUL R15, R16, R15 ;  /* 0x0000000f100f7220 */ /* 0x004fe20000400000 */
[----:B---3--:R-:W-:-:S03]  /*0290*/  FMUL R8, R17, R8 ;  /* 0x0000000811087220 */ /* 0x008fc60000400000 */
[----:B----4-:R-:W-:Y:S01]  /*02a0*/  FFMA R11, R12, R11, R15 ;  /* 0x0000000b0c0b7223 */ /* 0x010fe2000000000f */
[----:B-----5:R-:W-:-:S03]  /*02b0*/  FFMA R0, R13, R0, R8 ;  /* 0x000000000d007223 */ /* 0x020fc60000000008 */
[----:B------:R-:W-:Y:S01]  /*02c0*/  FFMA R11, R20, R19, R11 ;  /* 0x00000013140b7223 */ /* 0x000fe2000000000b */
[----:B------:R-:W-:-:S03]  /*02d0*/  FFMA R0, R21, R10, R0 ;  /* 0x0000000a15007223 */ /* 0x000fc60000000000 */
[----:B------:R-:W-:Y:S01]  /*02e0*/  FFMA R24, R24, R23, R11 ;  /* 0x0000001718187223 */ /* 0x000fe2000000000b */
[----:B------:R-:W-:Y:S01]  /*02f0*/  FFMA R25, R25, R14, R0 ;  /* 0x0000000e19197223 */ /* 0x000fe20000000000 */
[----:B------:R-:W-:Y:S06]  /*0300*/  @P0 EXIT ;  /* 0x000000000000094d */ /* 0x000fec0003800000 */
[----:B------:R-:W-:Y:S01]  /*0310*/  STG.E.64 desc[UR4][R6.64], R24 ;  /* 0x0000001806007986 */ /* 0x000fe2000c101b04 */
[----:B------:R-:W-:Y:S05]  /*0320*/  EXIT ;  /* 0x000000000000794d */ /* 0x000fea0003800000 */
.L_x_0:
[----:B------:R-:W-:-:S00]  /*0330*/  BRA `(.L_x_0) ;  /* 0xfffffffc00fc7947 */ /* 0x000fc0000383ffff */
[----:B------:R-:W-:-:S00]  /*0340*/  NOP ;  /* 0x0000000000007918 */ /* 0x000fc00000000000 */
        /* <DEDUP_REMOVED lines=11> */
.L_x_1:


//--------------------- .nv.constant0.triton_poi_fused_sum_7 --------------------------
	.section	.nv.constant0.triton_poi_fused_sum_7,"a",@progbits
	.sectionflags	@""
	.align	4
.nv.constant0.triton_poi_fused_sum_7:
	.zero		556
